	.headerflags	@"EF_CUDA_TEXMODE_UNIFIED EF_CUDA_64BIT_ADDRESS EF_CUDA_ACCELERATORS EF_CUDA_SM90 EF_CUDA_VIRTUAL_SM(EF_CUDA_SM90)"
	.elftype	@"ET_EXEC"


//--------------------- .nv.info                  --------------------------
	.section	.nv.info,"",@"SHT_CUDA_INFO"
	.align	4


	//----- nvinfo : EIATTR_REGCOUNT
	.align		4
        /*0000*/ 	.byte	0x04, 0x2f
        /*0002*/ 	.short	(.L_1 - .L_0)
	.align		4
.L_0:
        /*0004*/ 	.word	index@(triton_poi_fused_add_3)
        /*0008*/ 	.word	0x0000001c


	//----- nvinfo : EIATTR_MIN_STACK_SIZE
	.align		4
.L_1:
        /*000c*/ 	.byte	0x04, 0x12
        /*000e*/ 	.short	(.L_3 - .L_2)
	.align		4
.L_2:
        /*0010*/ 	.word	index@(triton_poi_fused_add_3)
        /*0014*/ 	.word	0x00000000


	//----- nvinfo : EIATTR_FRAME_SIZE
	.align		4
.L_3:
        /*0018*/ 	.byte	0x04, 0x11
        /*001a*/ 	.short	(.L_5 - .L_4)
	.align		4
.L_4:
        /*001c*/ 	.word	index@(triton_poi_fused_add_3)
        /*0020*/ 	.word	0x00000000


	//----- nvinfo : EIATTR_MIN_STACK_SIZE
	.align		4
.L_5:
        /*0024*/ 	.byte	0x04, 0x12
        /*0026*/ 	.short	(.L_7 - .L_6)
	.align		4
.L_6:
        /*0028*/ 	.word	index@(triton_poi_fused_add_3)
        /*002c*/ 	.word	0x00000000
.L_7:


//--------------------- .nv.info.triton_poi_fused_add_3 --------------------------
	.section	.nv.info.triton_poi_fused_add_3,"",@"SHT_CUDA_INFO"
	.sectionflags	@""
	.align	4


	//----- nvinfo : EIATTR_CUDA_API_VERSION
	.align		4
        /*0000*/ 	.byte	0x04, 0x37
        /*0002*/ 	.short	(.L_9 - .L_8)
.L_8:
        /*0004*/ 	.word	0x0000007c


	//----- nvinfo : EIATTR_KPARAM_INFO
	.align		4
.L_9:
        /*0008*/ 	.byte	0x04, 0x17
        /*000a*/ 	.short	(.L_11 - .L_10)
.L_10:
        /*000c*/ 	.word	0x00000000
        /*0010*/ 	.short	0x0006
        /*0012*/ 	.short	0x0030
        /*0014*/ 	.byte	0x00, 0xf0, 0x11, 0x00


	//----- nvinfo : EIATTR_KPARAM_INFO
	.align		4
.L_11:
        /*0018*/ 	.byte	0x04, 0x17
        /*001a*/ 	.short	(.L_13 - .L_12)
.L_12:
        /*001c*/ 	.word	0x00000000
        /*0020*/ 	.short	0x0005
        /*0022*/ 	.short	0x0028
        /*0024*/ 	.byte	0x00, 0xf4, 0x21, 0x00


	//----- nvinfo : EIATTR_KPARAM_INFO
	.align		4
.L_13:
        /*0028*/ 	.byte	0x04, 0x17
        /*002a*/ 	.short	(.L_15 - .L_14)
.L_14:
        /*002c*/ 	.word	0x00000000
        /*0030*/ 	.short	0x0004
        /*0032*/ 	.short	0x0020
        /*0034*/ 	.byte	0x00, 0xf4, 0x21, 0x00


	//----- nvinfo : EIATTR_KPARAM_INFO
	.align		4
.L_15:
        /*0038*/ 	.byte	0x04, 0x17
        /*003a*/ 	.short	(.L_17 - .L_16)
.L_16:
        /*003c*/ 	.word	0x00000000
        /*0040*/ 	.short	0x0003
        /*0042*/ 	.short	0x0018
        /*0044*/ 	.byte	0x00, 0xf4, 0x21, 0x00


	//----- nvinfo : EIATTR_KPARAM_INFO
	.align		4
.L_17:
        /*0048*/ 	.byte	0x04, 0x17
        /*004a*/ 	.short	(.L_19 - .L_18)
.L_18:
        /*004c*/ 	.word	0x00000000
        /*0050*/ 	.short	0x0002
        /*0052*/ 	.short	0x0010
        /*0054*/ 	.byte	0x00, 0xf4, 0x21, 0x00


	//----- nvinfo : EIATTR_KPARAM_INFO
	.align		4
.L_19:
        /*0058*/ 	.byte	0x04, 0x17
        /*005a*/ 	.short	(.L_21 - .L_20)
.L_20:
        /*005c*/ 	.word	0x00000000
        /*0060*/ 	.short	0x0001
        /*0062*/ 	.short	0x0008
        /*0064*/ 	.byte	0x00, 0xf4, 0x21, 0x00


	//----- nvinfo : EIATTR_KPARAM_INFO
	.align		4
.L_21:
        /*0068*/ 	.byte	0x04, 0x17
        /*006a*/ 	.short	(.L_23 - .L_22)
.L_22:
        /*006c*/ 	.word	0x00000000
        /*0070*/ 	.short	0x0000
        /*0072*/ 	.short	0x0000
        /*0074*/ 	.byte	0x00, 0xf4, 0x21, 0x00


	//----- nvinfo : EIATTR_SPARSE_MMA_MASK
	.align		4
.L_23:
        /*0078*/ 	.byte	0x03, 0x50
        /*007a*/ 	.short	0x0000


	//----- nvinfo : EIATTR_MAXREG_COUNT
	.align		4
        /*007c*/ 	.byte	0x03, 0x1b
        /*007e*/ 	.short	0x00ff


	//----- nvinfo : EIATTR_EXIT_INSTR_OFFSETS
	.align		4
        /*0080*/ 	.byte	0x04, 0x1c
        /*0082*/ 	.short	(.L_25 - .L_24)


	//   ....[0]....
.L_24:
        /*0084*/ 	.word	0x000002f0


	//   ....[1]....
        /*0088*/ 	.word	0x00000310


	//----- nvinfo : EIATTR_REQNTID
	.align		4
.L_25:
        /*008c*/ 	.byte	0x04, 0x10
        /*008e*/ 	.short	(.L_27 - .L_26)
.L_26:
        /*0090*/ 	.word	0x00000080
        /*0094*/ 	.word	0x00000001
        /*0098*/ 	.word	0x00000001


	//----- nvinfo : EIATTR_CBANK_PARAM_SIZE
	.align		4
.L_27:
        /*009c*/ 	.byte	0x03, 0x19
        /*009e*/ 	.short	0x0034


	//----- nvinfo : EIATTR_PARAM_CBANK
	.align		4
        /*00a0*/ 	.byte	0x04, 0x0a
        /*00a2*/ 	.short	(.L_29 - .L_28)
	.align		4
.L_28:
        /*00a4*/ 	.word	index@(.nv.constant0.triton_poi_fused_add_3)
        /*00a8*/ 	.short	0x0210
        /*00aa*/ 	.short	0x0034


	//----- nvinfo : EIATTR_SW_WAR
	.align		4
.L_29:
        /*00ac*/ 	.byte	0x04, 0x36
        /*00ae*/ 	.short	(.L_31 - .L_30)
.L_30:
        /*00b0*/ 	.word	0x00000008
.L_31:


//--------------------- .nv.callgraph             --------------------------
	.section	.nv.callgraph,"",@"SHT_CUDA_CALLGRAPH"
	.align	4
	.sectionentsize	8
	.align		4
        /*0000*/ 	.word	0x00000000
	.align		4
        /*0004*/ 	.word	0xffffffff
	.align		4
        /*0008*/ 	.word	0x00000000
	.align		4
        /*000c*/ 	.word	0xfffffffe
	.align		4
        /*0010*/ 	.word	0x00000000
	.align		4
        /*0014*/ 	.word	0xfffffffd
	.align		4
        /*0018*/ 	.word	0x00000000
	.align		4
        /*001c*/ 	.word	0xfffffffc


//--------------------- .text.triton_poi_fused_add_3 --------------------------
	.section	.text.triton_poi_fused_add_3,"ax",@progbits
	.align	128
        .global         triton_poi_fused_add_3
        .type           triton_poi_fused_add_3,@function
        .size           triton_poi_fused_add_3,(.L_x_1 - triton_poi_fused_add_3)
        .other          triton_poi_fused_add_3,@"STO_CUDA_ENTRY STV_DEFAULT"
triton_poi_fused_add_3:
.text.triton_poi_fused_add_3:
[----:B------:R-:W0:Y:S01]  /*0000*/  LDC R1, c[0x0][0x28] ;  /* 0x00000a00ff017b82 */ /* 0x000e220000000800 */
[----:B------:R-:W1:Y:S07]  /*0010*/  S2R R0, SR_TID.X ;  /* 0x0000000000007919 */ /* 0x000e6e0000002100 */
[----:B------:R-:W2:Y:S01]  /*0020*/  LDC.64 R8, c[0x0][0x220] ;  /* 0x00008800ff087b82 */ /* 0x000ea20000000a00 */
[----:B------:R-:W-:Y:S02]  /*0030*/  CS2R R16, SRZ ;  /* 0x0000000000107805 */ /* 0x000fe4000001ff00 */
[----:B------:R-:W-:Y:S01]  /*0040*/  CS2R R18, SRZ ;  /* 0x0000000000127805 */ /* 0x000fe2000001ff00 */
[----:B------:R-:W3:Y:S04]  /*0050*/  S2R R15, SR_CTAID.X ;  /* 0x00000000000f7919 */ /* 0x000ee80000002500 */
[----:B------:R-:W4:Y:S01]  /*0060*/  LDC.64 R2, c[0x0][0x210] ;  /* 0x00008400ff027b82 */ /* 0x000f220000000a00 */
[----:B------:R-:W-:-:S07]  /*0070*/  ULDC.64 UR4, c[0x0][0x208] ;  /* 0x0000820000047ab9 */ /* 0x000fce0000000a00 */
[----:B------:R-:W5:Y:S08]  /*0080*/  LDC.64 R12, c[0x0][0x230] ;  /* 0x00008c00ff0c7b82 */ /* 0x000f700000000a00 */
[----:B------:R-:W5:Y:S01]  /*0090*/  LDC.64 R10, c[0x0][0x228] ;  /* 0x00008a00ff0a7b82 */ /* 0x000f620000000a00 */
[----:B-1----:R-:W-:-:S07]  /*00a0*/  SHF.L.U32 R0, R0, 0x1, RZ ;  /* 0x0000000100007819 */ /* 0x002fce00000006ff */
[----:B------:R-:W1:Y:S01]  /*00b0*/  LDC.64 R4, c[0x0][0x218] ;  /* 0x00008600ff047b82 */ /* 0x000e620000000a00 */
[----:B------:R-:W-:Y:S02]  /*00c0*/  LOP3.LUT R0, R0, 0xfe, RZ, 0xc0, !PT ;  /* 0x000000fe00007812 */ /* 0x000fe400078ec0ff */
[----:B---3--:R-:W-:Y:S02]  /*00d0*/  SHF.R.S32.HI R14, RZ, 0x17, R15 ;  /* 0x00000017ff0e7819 */ /* 0x008fe4000001140f */
[----:B------:R-:W-:-:S03]  /*00e0*/  LEA R15, R15, R0, 0x8 ;  /* 0x000000000f0f7211 */ /* 0x000fc600078e40ff */
[----:B------:R-:W3:Y:S01]  /*00f0*/  LDC.64 R6, c[0x0][0x238] ;  /* 0x00008e00ff067b82 */ /* 0x000ee20000000a00 */
[----:B------:R-:W-:Y:S02]  /*0100*/  SGXT R0, R14, 0x1 ;  /* 0x000000010e00781a */ /* 0x000fe40000000200 */
[C---:B------:R-:W-:Y:S01]  /*0110*/  ISETP.GE.AND P0, PT, R15.reuse, 0x100, PT ;  /* 0x000001000f00780c */ /* 0x040fe20003f06270 */
[C---:B--2---:R-:W-:Y:S01]  /*0120*/  IMAD.WIDE R8, R15.reuse, 0x4, R8 ;  /* 0x000000040f087825 */ /* 0x044fe200078e0208 */
[----:B------:R-:W-:Y:S02]  /*0130*/  LEA.HI R0, R0, R15, RZ, 0x2 ;  /* 0x0000000f00007211 */ /* 0x000fe400078f10ff */
[----:B------:R-:W-:Y:S01]  /*0140*/  CS2R R24, SRZ ;  /* 0x0000000000187805 */ /* 0x000fe2000001ff00 */
[----:B----4-:R-:W-:Y:S01]  /*0150*/  IMAD.WIDE R2, R15, 0x4, R2 ;  /* 0x000000040f027825 */ /* 0x010fe200078e0202 */
[----:B------:R-:W-:-:S03]  /*0160*/  LOP3.LUT R0, R0, 0xfffffffc, RZ, 0xc0, !PT ;  /* 0xfffffffc00007812 */ /* 0x000fc600078ec0ff */
[----:B-----5:R-:W-:Y:S01]  /*0170*/  IMAD.WIDE R12, R15, 0x4, R12 ;  /* 0x000000040f0c7825 */ /* 0x020fe200078e020c */
[----:B------:R-:W-:Y:S02]  /*0180*/  IADD3 R23, R15, -R0, RZ ;  /* 0x800000000f177210 */ /* 0x000fe40007ffe0ff */
[----:B------:R-:W-:Y:S01]  /*0190*/  CS2R R14, SRZ ;  /* 0x00000000000e7805 */ /* 0x000fe2000001ff00 */
[----:B------:R-:W2:Y:S02]  /*01a0*/  @!P0 LDG.E.64 R24, desc[UR4][R2.64] ;  /* 0x0000000402188981 */ /* 0x000ea4000c1e1b00 */
[----:B0-----:R-:W-:-:S03]  /*01b0*/  IMAD.WIDE R20, R23, 0x4, R10 ;  /* 0x0000000417147825 */ /* 0x001fc600078e020a */
[----:B------:R-:W4:Y:S01]  /*01c0*/  @!P0 LDG.E.64 R14, desc[UR4][R8.64] ;  /* 0x00000004080e8981 */ /* 0x000f22000c1e1b00 */
[C---:B-1----:R-:W-:Y:S01]  /*01d0*/  IMAD.WIDE R10, R23.reuse, 0x4, R4 ;  /* 0x00000004170a7825 */ /* 0x042fe200078e0204 */
[----:B------:R-:W-:Y:S02]  /*01e0*/  CS2R R4, SRZ ;  /* 0x0000000000047805 */ /* 0x000fe4000001ff00 */
[----:B------:R-:W4:Y:S01]  /*01f0*/  @!P0 LDG.E.EL.64 R16, desc[UR4][R20.64] ;  /* 0x0000000414108981 */ /* 0x000f22000c2e1b00 */
[----:B---3--:R-:W-:Y:S01]  /*0200*/  IMAD.WIDE R22, R23, 0x4, R6 ;  /* 0x0000000417167825 */ /* 0x008fe200078e0206 */
[----:B------:R-:W-:Y:S02]  /*0210*/  CS2R R6, SRZ ;  /* 0x0000000000067805 */ /* 0x000fe4000001ff00 */
[----:B------:R-:W2:Y:S04]  /*0220*/  @!P0 LDG.E.EL.64 R18, desc[UR4][R10.64] ;  /* 0x000000040a128981 */ /* 0x000ea8000c2e1b00 */
[----:B------:R-:W3:Y:S04]  /*0230*/  @!P0 LDG.E.64 R4, desc[UR4][R12.64] ;  /* 0x000000040c048981 */ /* 0x000ee8000c1e1b00 */
[----:B------:R-:W3:Y:S01]  /*0240*/  @!P0 LDG.E.EL.64 R6, desc[UR4][R22.64] ;  /* 0x0000000416068981 */ /* 0x000ee2000c2e1b00 */
[----:B----4-:R-:W-:Y:S01]  /*0250*/  FADD R14, R16, R14 ;  /* 0x0000000e100e7221 */ /* 0x010fe20000000000 */
[----:B------:R-:W-:Y:S01]  /*0260*/  FADD R15, R17, R15 ;  /* 0x0000000f110f7221 */ /* 0x000fe20000000000 */
[----:B--2---:R-:W-:Y:S01]  /*0270*/  FADD R9, R18, R24 ;  /* 0x0000001812097221 */ /* 0x004fe20000000000 */
[----:B------:R-:W-:-:S03]  /*0280*/  FADD R0, R19, R25 ;  /* 0x0000001913007221 */ /* 0x000fc60000000000 */
[----:B------:R-:W-:Y:S01]  /*0290*/  FADD R9, R14, R9 ;  /* 0x000000090e097221 */ /* 0x000fe20000000000 */
[----:B------:R-:W-:Y:S01]  /*02a0*/  FADD R0, R15, R0 ;  /* 0x000000000f007221 */ /* 0x000fe20000000000 */
[----:B---3--:R-:W-:Y:S01]  /*02b0*/  FADD R4, R6, R4 ;  /* 0x0000000406047221 */ /* 0x008fe20000000000 */
[----:B------:R-:W-:-:S03]  /*02c0*/  FADD R5, R7, R5 ;  /* 0x0000000507057221 */ /* 0x000fc60000000000 */
[----:B------:R-:W-:Y:S01]  /*02d0*/  FADD R4, R4, R9 ;  /* 0x0000000904047221 */ /* 0x000fe20000000000 */
[----:B------:R-:W-:Y:S01]  /*02e0*/  FADD R5, R5, R0 ;  /* 0x0000000005057221 */ /* 0x000fe20000000000 */
[----:B------:R-:W-:Y:S06]  /*02f0*/  @P0 EXIT ;  /* 0x000000000000094d */ /* 0x000fec0003800000 */
[----:B------:R-:W-:Y:S01]  /*0300*/  STG.E.64 desc[UR4][R2.64], R4 ;  /* 0x0000000402007986 */ /* 0x000fe2000c101b04 */
[----:B------:R-:W-:Y:S05]  /*0310*/  EXIT ;  /* 0x000000000000794d */ /* 0x000fea0003800000 */
.L_x_0:
[----:B------:R-:W-:-:S00]  /*0320*/  BRA `(.L_x_0) ;  /* 0xfffffffc00fc7947 */ /* 0x000fc0000383ffff */
[----:B------:R-:W-:-:S00]  /*0330*/  NOP ;  /* 0x0000000000007918 */ /* 0x000fc00000000000 */
        /* <DEDUP_REMOVED lines=12> */
.L_x_1:


//--------------------- .nv.constant0.triton_poi_fused_add_3 --------------------------
	.section	.nv.constant0.triton_poi_fused_add_3,"a",@progbits
	.sectionflags	@""
	.align	4
.nv.constant0.triton_poi_fused_add_3:
	.zero		580
